//
// Generated by NVIDIA NVVM Compiler
//
// Compiler Build ID: CL-36424714
// Cuda compilation tools, release 13.0, V13.0.88
// Based on NVVM 20.0.0
//

.version 9.0
.target sm_100
.address_size 64

	// .globl	_Z10vector_addPfS_S_i

.visible .entry _Z10vector_addPfS_S_i(
	.param .u64 .ptr .align 1 _Z10vector_addPfS_S_i_param_0,
	.param .u64 .ptr .align 1 _Z10vector_addPfS_S_i_param_1,
	.param .u64 .ptr .align 1 _Z10vector_addPfS_S_i_param_2,
	.param .u32 _Z10vector_addPfS_S_i_param_3
)
{
	.reg .pred 	%p<2>;
	.reg .b32 	%r<6>;
	.reg .b32 	%f<4>;
	.reg .b64 	%rd<11>;

	ld.param.u64 	%rd1, [_Z10vector_addPfS_S_i_param_0];
	ld.param.u64 	%rd2, [_Z10vector_addPfS_S_i_param_1];
	ld.param.u64 	%rd3, [_Z10vector_addPfS_S_i_param_2];
	ld.param.u32 	%r2, [_Z10vector_addPfS_S_i_param_3];
	mov.u32 	%r3, %tid.x;
	mov.u32 	%r4, %ntid.x;
	mov.u32 	%r5, %tid.y;
	mad.lo.s32 	%r1, %r4, %r5, %r3;
	setp.ge.s32 	%p1, %r1, %r2;
	@%p1 bra 	$L__BB0_2;
	cvta.to.global.u64 	%rd4, %rd2;
	cvta.to.global.u64 	%rd5, %rd3;
	cvta.to.global.u64 	%rd6, %rd1;
	mul.wide.u32 	%rd7, %r1, 4;
	add.s64 	%rd8, %rd4, %rd7;
	ld.global.f32 	%f1, [%rd8];
	add.s64 	%rd9, %rd5, %rd7;
	ld.global.f32 	%f2, [%rd9];
	add.f32 	%f3, %f1, %f2;
	add.s64 	%rd10, %rd6, %rd7;
	st.global.f32 	[%rd10], %f3;
$L__BB0_2:
	ret;

}


// ===== COMPILED SASS (sm_100) =====

	.target	sm_100

	.elftype	@"ET_EXEC"


//--------------------- .note.nv.tkinfo           --------------------------
	.section	.note.nv.tkinfo,"",@"SHT_NOTE"
	.sectionflags	@"SHF_NOTE_NV_TKINFO"
	.tkinfo
        /*0018*/ 	.word	0x00000002
        /*0030*/ 	.string	""
        /*0030*/ 	.string	"ptxas"
        /*0030*/ 	.string	"Cuda compilation tools, release 13.0, V13.0.88"
        /*0030*/ 	.string	"Build cuda_13.0.r13.0/compiler.36424714_0"
        /*0030*/ 	.string	"-arch sm_100 -m 64 "



//--------------------- .note.nv.cuinfo           --------------------------
	.section	.note.nv.cuinfo,"",@"SHT_NOTE"
	.sectionflags	@"SHF_NOTE_NV_CUINFO"
        /*0018*/ 	.short	0x0002
        /*001a*/ 	.short	0x0064
        /*001c*/ 	.short	0x0082
	.zero		2


//--------------------- .nv.info                  --------------------------
	.section	.nv.info,"",@"SHT_CUDA_INFO"
	.align	4


	//----- nvinfo : EIATTR_REGCOUNT
	.align		4
        /*0000*/ 	.byte	0x04, 0x2f
        /*0002*/ 	.short	(.L_1 - .L_0)
	.align		4
.L_0:
        /*0004*/ 	.word	index@(_Z10vector_addPfS_S_i)
        /*0008*/ 	.word	0x0000000c


	//----- nvinfo : EIATTR_FRAME_SIZE
	.align		4
.L_1:
        /*000c*/ 	.byte	0x04, 0x11
        /*000e*/ 	.short	(.L_3 - .L_2)
	.align		4
.L_2:
        /*0010*/ 	.word	index@(_Z10vector_addPfS_S_i)
        /*0014*/ 	.word	0x00000000


	//----- nvinfo : EIATTR_MIN_STACK_SIZE
	.align		4
.L_3:
        /*0018*/ 	.byte	0x04, 0x12
        /*001a*/ 	.short	(.L_5 - .L_4)
	.align		4
.L_4:
        /*001c*/ 	.word	index@(_Z10vector_addPfS_S_i)
        /*0020*/ 	.word	0x00000000
.L_5:


//--------------------- .nv.compat                --------------------------
	.section	.nv.compat,"",@"SHT_CUDA_COMPAT_INFO"
	.align	4
        /*0000*/ 	.byte	0x02, 0x09, 0x00, 0x00, 0x02, 0x02, 0x01, 0x00, 0x02, 0x05, 0x05, 0x00, 0x03, 0x07, 0x01, 0x01
        /*0010*/ 	.byte	0x02, 0x03, 0x00, 0x00, 0x02, 0x06, 0x01, 0x00, 0x04, 0x0b, 0x08, 0x00, 0x09, 0x00, 0x00, 0x00
        /*0020*/ 	.byte	0x00, 0x00, 0x00, 0x00


//--------------------- .nv.info._Z10vector_addPfS_S_i --------------------------
	.section	.nv.info._Z10vector_addPfS_S_i,"",@"SHT_CUDA_INFO"
	.sectionflags	@""
	.align	4


	//----- nvinfo : EIATTR_CUDA_API_VERSION
	.align		4
        /*0000*/ 	.byte	0x04, 0x37
        /*0002*/ 	.short	(.L_7 - .L_6)
.L_6:
        /*0004*/ 	.word	0x00000082


	//----- nvinfo : EIATTR_KPARAM_INFO
	.align		4
.L_7:
        /*0008*/ 	.byte	0x04, 0x17
        /*000a*/ 	.short	(.L_9 - .L_8)
.L_8:
        /*000c*/ 	.word	0x00000000
        /*0010*/ 	.short	0x0003
        /*0012*/ 	.short	0x0018
        /*0014*/ 	.byte	0x00, 0xf0, 0x11, 0x00


	//----- nvinfo : EIATTR_KPARAM_INFO
	.align		4
.L_9:
        /*0018*/ 	.byte	0x04, 0x17
        /*001a*/ 	.short	(.L_11 - .L_10)
.L_10:
        /*001c*/ 	.word	0x00000000
        /*0020*/ 	.short	0x0002
        /*0022*/ 	.short	0x0010
        /*0024*/ 	.byte	0x00, 0xf5, 0x21, 0x00


	//----- nvinfo : EIATTR_KPARAM_INFO
	.align		4
.L_11:
        /*0028*/ 	.byte	0x04, 0x17
        /*002a*/ 	.short	(.L_13 - .L_12)
.L_12:
        /*002c*/ 	.word	0x00000000
        /*0030*/ 	.short	0x0001
        /*0032*/ 	.short	0x0008
        /*0034*/ 	.byte	0x00, 0xf5, 0x21, 0x00


	//----- nvinfo : EIATTR_KPARAM_INFO
	.align		4
.L_13:
        /*0038*/ 	.byte	0x04, 0x17
        /*003a*/ 	.short	(.L_15 - .L_14)
.L_14:
        /*003c*/ 	.word	0x00000000
        /*0040*/ 	.short	0x0000
        /*0042*/ 	.short	0x0000
        /*0044*/ 	.byte	0x00, 0xf5, 0x21, 0x00


	//----- nvinfo : EIATTR_SPARSE_MMA_MASK
	.align		4
.L_15:
        /*0048*/ 	.byte	0x03, 0x50
        /*004a*/ 	.short	0x0000


	//----- nvinfo : EIATTR_MAXREG_COUNT
	.align		4
        /*004c*/ 	.byte	0x03, 0x1b
        /*004e*/ 	.short	0x00ff


	//----- nvinfo : EIATTR_MERCURY_ISA_VERSION
	.align		4
        /*0050*/ 	.byte	0x03, 0x5f
        /*0052*/ 	.short	0x0101


	//----- nvinfo : EIATTR_VRC_CTA_INIT_COUNT
	.align		4
        /*0054*/ 	.byte	0x02, 0x4a
	.zero		1
	.zero		1


	//----- nvinfo : EIATTR_EXIT_INSTR_OFFSETS
	.align		4
        /*0058*/ 	.byte	0x04, 0x1c
        /*005a*/ 	.short	(.L_17 - .L_16)


	//   ....[0]....
.L_16:
        /*005c*/ 	.word	0x00000070


	//   ....[1]....
        /*0060*/ 	.word	0x00000130


	//----- nvinfo : EIATTR_CBANK_PARAM_SIZE
	.align		4
.L_17:
        /*0064*/ 	.byte	0x03, 0x19
        /*0066*/ 	.short	0x001c


	//----- nvinfo : EIATTR_PARAM_CBANK
	.align		4
        /*0068*/ 	.byte	0x04, 0x0a
        /*006a*/ 	.short	(.L_19 - .L_18)
	.align		4
.L_18:
        /*006c*/ 	.word	index@(.nv.constant0._Z10vector_addPfS_S_i)
        /*0070*/ 	.short	0x0380
        /*0072*/ 	.short	0x001c


	//----- nvinfo : EIATTR_SW_WAR
	.align		4
.L_19:
        /*0074*/ 	.byte	0x04, 0x36
        /*0076*/ 	.short	(.L_21 - .L_20)
.L_20:
        /*0078*/ 	.word	0x00000008
.L_21:


//--------------------- .nv.callgraph             --------------------------
	.section	.nv.callgraph,"",@"SHT_CUDA_CALLGRAPH"
	.align	4
	.sectionentsize	8
	.align		4
        /*0000*/ 	.word	0x00000000
	.align		4
        /*0004*/ 	.word	0xffffffff
	.align		4
        /*0008*/ 	.word	0x00000000
	.align		4
        /*000c*/ 	.word	0xfffffffe
	.align		4
        /*0010*/ 	.word	0x00000000
	.align		4
        /*0014*/ 	.word	0xfffffffd
	.align		4
        /*0018*/ 	.word	0x00000000
	.align		4
        /*001c*/ 	.word	0xfffffffc


//--------------------- .text._Z10vector_addPfS_S_i --------------------------
	.section	.text._Z10vector_addPfS_S_i,"ax",@progbits
	.align	128
        .global         _Z10vector_addPfS_S_i
        .type           _Z10vector_addPfS_S_i,@function
        .size           _Z10vector_addPfS_S_i,(.L_x_1 - _Z10vector_addPfS_S_i)
        .other          _Z10vector_addPfS_S_i,@"STO_CUDA_ENTRY STV_DEFAULT"
_Z10vector_addPfS_S_i:
.text._Z10vector_addPfS_S_i:
[----:B------:R-:W-:Y:S01]  /*0000*/  LDC R1, c[0x0][0x37c] ;  /* 0x0000df00ff017b82 */ /* 0x000fe20000000800 */
[----:B------:R-:W0:Y:S01]  /*0010*/  S2R R9, SR_TID.X ;  /* 0x0000000000097919 */ /* 0x000e220000002100 */
[----:B------:R-:W0:Y:S01]  /*0020*/  LDCU UR4, c[0x0][0x360] ;  /* 0x00006c00ff0477ac */ /* 0x000e220008000800 */
[----:B------:R-:W0:Y:S01]  /*0030*/  S2R R0, SR_TID.Y ;  /* 0x0000000000007919 */ /* 0x000e220000002200 */
[----:B------:R-:W1:Y:S01]  /*0040*/  LDCU UR5, c[0x0][0x398] ;  /* 0x00007300ff0577ac */ /* 0x000e620008000800 */
[----:B0-----:R-:W-:-:S05]  /*0050*/  IMAD R9, R0, UR4, R9 ;  /* 0x0000000400097c24 */ /* 0x001fca000f8e0209 */
[----:B-1----:R-:W-:-:S13]  /*0060*/  ISETP.GE.AND P0, PT, R9, UR5, PT ;  /* 0x0000000509007c0c */ /* 0x002fda000bf06270 */
[----:B------:R-:W-:Y:S05]  /*0070*/  @P0 EXIT ;  /* 0x000000000000094d */ /* 0x000fea0003800000 */
[----:B------:R-:W0:Y:S01]  /*0080*/  LDC.64 R2, c[0x0][0x388] ;  /* 0x0000e200ff027b82 */ /* 0x000e220000000a00 */
[----:B------:R-:W1:Y:S07]  /*0090*/  LDCU.64 UR4, c[0x0][0x358] ;  /* 0x00006b00ff0477ac */ /* 0x000e6e0008000a00 */
[----:B------:R-:W2:Y:S08]  /*00a0*/  LDC.64 R4, c[0x0][0x390] ;  /* 0x0000e400ff047b82 */ /* 0x000eb00000000a00 */
[----:B------:R-:W3:Y:S01]  /*00b0*/  LDC.64 R6, c[0x0][0x380] ;  /* 0x0000e000ff067b82 */ /* 0x000ee20000000a00 */
[----:B0-----:R-:W-:-:S06]  /*00c0*/  IMAD.WIDE.U32 R2, R9, 0x4, R2 ;  /* 0x0000000409027825 */ /* 0x001fcc00078e0002 */
[----:B-1----:R-:W4:Y:S01]  /*00d0*/  LDG.E R2, desc[UR4][R2.64] ;  /* 0x0000000402027981 */ /* 0x002f22000c1e1900 */
[----:B--2---:R-:W-:-:S06]  /*00e0*/  IMAD.WIDE.U32 R4, R9, 0x4, R4 ;  /* 0x0000000409047825 */ /* 0x004fcc00078e0004 */
[----:B------:R-:W4:Y:S01]  /*00f0*/  LDG.E R5, desc[UR4][R4.64] ;  /* 0x0000000404057981 */ /* 0x000f22000c1e1900 */
[----:B---3--:R-:W-:-:S04]  /*0100*/  IMAD.WIDE.U32 R6, R9, 0x4, R6 ;  /* 0x0000000409067825 */ /* 0x008fc800078e0006 */
[----:B----4-:R-:W-:-:S05]  /*0110*/  FADD R9, R2, R5 ;  /* 0x0000000502097221 */ /* 0x010fca0000000000 */
[----:B------:R-:W-:Y:S01]  /*0120*/  STG.E desc[UR4][R6.64], R9 ;  /* 0x0000000906007986 */ /* 0x000fe2000c101904 */
[----:B------:R-:W-:Y:S05]  /*0130*/  EXIT ;  /* 0x000000000000794d */ /* 0x000fea0003800000 */
.L_x_0:
[----:B------:R-:W-:-:S00]  /*0140*/  BRA `(.L_x_0) ;  /* 0xfffffffc00fc7947 */ /* 0x000fc0000383ffff */
[----:B------:R-:W-:-:S00]  /*0150*/  NOP ;  /* 0x0000000000007918 */ /* 0x000fc00000000000 */
        /* <DEDUP_REMOVED lines=10> */
.L_x_1:


//--------------------- .nv.shared.reserved.0     --------------------------
	.section	.nv.shared.reserved.0,"aw",@nobits
	.weak		__nv_reservedSMEM_offset_0_alias
	.size		__nv_reservedSMEM_offset_0_alias, 0, 64
	.other		__nv_reservedSMEM_offset_0_alias,@"STO_CUDA_RESERVED_SHARED STV_DEFAULT"
__nv_reservedSMEM_offset_0_alias:
	.zero		0
	.zero		64


//--------------------- .nv.constant0._Z10vector_addPfS_S_i --------------------------
	.section	.nv.constant0._Z10vector_addPfS_S_i,"a",@progbits
	.sectionflags	@""
	.align	4
.nv.constant0._Z10vector_addPfS_S_i:
	.zero		924


//--------------------- SYMBOLS --------------------------

	.type		.nv.reservedSmem.offset0,@object
	.size		.nv.reservedSmem.offset0,0x4
